//
// Generated by NVIDIA NVVM Compiler
//
// Compiler Build ID: CL-36424714
// Cuda compilation tools, release 13.0, V13.0.88
// Based on NVVM 20.0.0
//

.version 9.0
.target sm_100
.address_size 64

	// .globl	_Z16DivergencyKernelPfi

.visible .entry _Z16DivergencyKernelPfi(
	.param .u64 .ptr .align 1 _Z16DivergencyKernelPfi_param_0,
	.param .u32 _Z16DivergencyKernelPfi_param_1
)
{
	.reg .pred 	%p<2>;
	.reg .b16 	%rs<5>;
	.reg .b32 	%r<10>;
	.reg .b32 	%f<4>;
	.reg .b64 	%rd<5>;

	ld.param.u64 	%rd1, [_Z16DivergencyKernelPfi_param_0];
	mov.u32 	%r1, %tid.x;
	and.b32  	%r5, %r1, 1;
	setp.eq.b32 	%p1, %r5, 1;
	@%p1 bra 	$L__BB0_2;
	add.s32 	%r9, %r1, 1;
	bra.uni 	$L__BB0_3;
$L__BB0_2:
	cvt.u16.u32 	%rs1, %r1;
	mul.hi.u16 	%rs2, %rs1, 13108;
	mul.lo.s16 	%rs3, %rs2, 5;
	sub.s16 	%rs4, %rs1, %rs3;
	cvt.u32.u16 	%r9, %rs4;
$L__BB0_3:
	cvta.to.global.u64 	%rd2, %rd1;
	mov.u32 	%r6, %ctaid.x;
	mov.u32 	%r7, %ntid.x;
	mad.lo.s32 	%r8, %r7, %r6, %r1;
	mul.wide.s32 	%rd3, %r8, 4;
	add.s64 	%rd4, %rd2, %rd3;
	ld.global.f32 	%f1, [%rd4];
	cvt.rn.f32.u32 	%f2, %r9;
	mul.f32 	%f3, %f1, %f2;
	st.global.f32 	[%rd4], %f3;
	ret;

}
	// .globl	_Z18NoDivergencyKernelPfi
.visible .entry _Z18NoDivergencyKernelPfi(
	.param .u64 .ptr .align 1 _Z18NoDivergencyKernelPfi_param_0,
	.param .u32 _Z18NoDivergencyKernelPfi_param_1
)
{
	.reg .b32 	%r<5>;
	.reg .b32 	%f<2>;
	.reg .b64 	%rd<5>;

	ld.param.u64 	%rd1, [_Z18NoDivergencyKernelPfi_param_0];
	cvta.to.global.u64 	%rd2, %rd1;
	mov.u32 	%r1, %ntid.x;
	mov.u32 	%r2, %ctaid.x;
	mov.u32 	%r3, %tid.x;
	mad.lo.s32 	%r4, %r1, %r2, %r3;
	cvt.rn.f32.u32 	%f1, %r3;
	mul.wide.s32 	%rd3, %r4, 4;
	add.s64 	%rd4, %rd2, %rd3;
	st.global.f32 	[%rd4], %f1;
	ret;

}


// ===== COMPILED SASS (sm_100) =====

	.target	sm_100

	.elftype	@"ET_EXEC"


//--------------------- .note.nv.tkinfo           --------------------------
	.section	.note.nv.tkinfo,"",@"SHT_NOTE"
	.sectionflags	@"SHF_NOTE_NV_TKINFO"
	.tkinfo
        /*0018*/ 	.word	0x00000002
        /*0030*/ 	.string	""
        /*0030*/ 	.string	"ptxas"
        /*0030*/ 	.string	"Cuda compilation tools, release 13.0, V13.0.88"
        /*0030*/ 	.string	"Build cuda_13.0.r13.0/compiler.36424714_0"
        /*0030*/ 	.string	"-arch sm_100 -m 64 "



//--------------------- .note.nv.cuinfo           --------------------------
	.section	.note.nv.cuinfo,"",@"SHT_NOTE"
	.sectionflags	@"SHF_NOTE_NV_CUINFO"
        /*0018*/ 	.short	0x0002
        /*001a*/ 	.short	0x0064
        /*001c*/ 	.short	0x0082
	.zero		2


//--------------------- .nv.info                  --------------------------
	.section	.nv.info,"",@"SHT_CUDA_INFO"
	.align	4


	//----- nvinfo : EIATTR_REGCOUNT
	.align		4
        /*0000*/ 	.byte	0x04, 0x2f
        /*0002*/ 	.short	(.L_1 - .L_0)
	.align		4
.L_0:
        /*0004*/ 	.word	index@(_Z16DivergencyKernelPfi)
        /*0008*/ 	.word	0x0000000a


	//----- nvinfo : EIATTR_FRAME_SIZE
	.align		4
.L_1:
        /*000c*/ 	.byte	0x04, 0x11
        /*000e*/ 	.short	(.L_3 - .L_2)
	.align		4
.L_2:
        /*0010*/ 	.word	index@(_Z16DivergencyKernelPfi)
        /*0014*/ 	.word	0x00000000


	//----- nvinfo : EIATTR_REGCOUNT
	.align		4
.L_3:
        /*0018*/ 	.byte	0x04, 0x2f
        /*001a*/ 	.short	(.L_5 - .L_4)
	.align		4
.L_4:
        /*001c*/ 	.word	index@(_Z18NoDivergencyKernelPfi)
        /*0020*/ 	.word	0x0000000a


	//----- nvinfo : EIATTR_FRAME_SIZE
	.align		4
.L_5:
        /*0024*/ 	.byte	0x04, 0x11
        /*0026*/ 	.short	(.L_7 - .L_6)
	.align		4
.L_6:
        /*0028*/ 	.word	index@(_Z18NoDivergencyKernelPfi)
        /*002c*/ 	.word	0x00000000


	//----- nvinfo : EIATTR_MIN_STACK_SIZE
	.align		4
.L_7:
        /*0030*/ 	.byte	0x04, 0x12
        /*0032*/ 	.short	(.L_9 - .L_8)
	.align		4
.L_8:
        /*0034*/ 	.word	index@(_Z18NoDivergencyKernelPfi)
        /*0038*/ 	.word	0x00000000


	//----- nvinfo : EIATTR_MIN_STACK_SIZE
	.align		4
.L_9:
        /*003c*/ 	.byte	0x04, 0x12
        /*003e*/ 	.short	(.L_11 - .L_10)
	.align		4
.L_10:
        /*0040*/ 	.word	index@(_Z16DivergencyKernelPfi)
        /*0044*/ 	.word	0x00000000
.L_11:


//--------------------- .nv.compat                --------------------------
	.section	.nv.compat,"",@"SHT_CUDA_COMPAT_INFO"
	.align	4
        /*0000*/ 	.byte	0x02, 0x09, 0x00, 0x00, 0x02, 0x02, 0x01, 0x00, 0x02, 0x05, 0x05, 0x00, 0x03, 0x07, 0x01, 0x01
        /*0010*/ 	.byte	0x02, 0x03, 0x00, 0x00, 0x02, 0x06, 0x01, 0x00, 0x04, 0x0b, 0x08, 0x00, 0x09, 0x00, 0x00, 0x00
        /*0020*/ 	.byte	0x00, 0x00, 0x00, 0x00


//--------------------- .nv.info._Z18NoDivergencyKernelPfi --------------------------
	.section	.nv.info._Z18NoDivergencyKernelPfi,"",@"SHT_CUDA_INFO"
	.sectionflags	@""
	.align	4


	//----- nvinfo : EIATTR_CUDA_API_VERSION
	.align		4
        /*0000*/ 	.byte	0x04, 0x37
        /*0002*/ 	.short	(.L_13 - .L_12)
.L_12:
        /*0004*/ 	.word	0x00000082


	//----- nvinfo : EIATTR_KPARAM_INFO
	.align		4
.L_13:
        /*0008*/ 	.byte	0x04, 0x17
        /*000a*/ 	.short	(.L_15 - .L_14)
.L_14:
        /*000c*/ 	.word	0x00000000
        /*0010*/ 	.short	0x0001
        /*0012*/ 	.short	0x0008
        /*0014*/ 	.byte	0x00, 0xf0, 0x11, 0x00


	//----- nvinfo : EIATTR_KPARAM_INFO
	.align		4
.L_15:
        /*0018*/ 	.byte	0x04, 0x17
        /*001a*/ 	.short	(.L_17 - .L_16)
.L_16:
        /*001c*/ 	.word	0x00000000
        /*0020*/ 	.short	0x0000
        /*0022*/ 	.short	0x0000
        /*0024*/ 	.byte	0x00, 0xf5, 0x21, 0x00


	//----- nvinfo : EIATTR_SPARSE_MMA_MASK
	.align		4
.L_17:
        /*0028*/ 	.byte	0x03, 0x50
        /*002a*/ 	.short	0x0000


	//----- nvinfo : EIATTR_MAXREG_COUNT
	.align		4
        /*002c*/ 	.byte	0x03, 0x1b
        /*002e*/ 	.short	0x00ff


	//----- nvinfo : EIATTR_MERCURY_ISA_VERSION
	.align		4
        /*0030*/ 	.byte	0x03, 0x5f
        /*0032*/ 	.short	0x0101


	//----- nvinfo : EIATTR_VRC_CTA_INIT_COUNT
	.align		4
        /*0034*/ 	.byte	0x02, 0x4a
	.zero		1
	.zero		1


	//----- nvinfo : EIATTR_EXIT_INSTR_OFFSETS
	.align		4
        /*0038*/ 	.byte	0x04, 0x1c
        /*003a*/ 	.short	(.L_19 - .L_18)


	//   ....[0]....
.L_18:
        /*003c*/ 	.word	0x000000a0


	//----- nvinfo : EIATTR_CBANK_PARAM_SIZE
	.align		4
.L_19:
        /*0040*/ 	.byte	0x03, 0x19
        /*0042*/ 	.short	0x000c


	//----- nvinfo : EIATTR_PARAM_CBANK
	.align		4
        /*0044*/ 	.byte	0x04, 0x0a
        /*0046*/ 	.short	(.L_21 - .L_20)
	.align		4
.L_20:
        /*0048*/ 	.word	index@(.nv.constant0._Z18NoDivergencyKernelPfi)
        /*004c*/ 	.short	0x0380
        /*004e*/ 	.short	0x000c


	//----- nvinfo : EIATTR_SW_WAR
	.align		4
.L_21:
        /*0050*/ 	.byte	0x04, 0x36
        /*0052*/ 	.short	(.L_23 - .L_22)
.L_22:
        /*0054*/ 	.word	0x00000008
.L_23:


//--------------------- .nv.info._Z16DivergencyKernelPfi --------------------------
	.section	.nv.info._Z16DivergencyKernelPfi,"",@"SHT_CUDA_INFO"
	.sectionflags	@""
	.align	4


	//----- nvinfo : EIATTR_CUDA_API_VERSION
	.align		4
        /*0000*/ 	.byte	0x04, 0x37
        /*0002*/ 	.short	(.L_25 - .L_24)
.L_24:
        /*0004*/ 	.word	0x00000082


	//----- nvinfo : EIATTR_KPARAM_INFO
	.align		4
.L_25:
        /*0008*/ 	.byte	0x04, 0x17
        /*000a*/ 	.short	(.L_27 - .L_26)
.L_26:
        /*000c*/ 	.word	0x00000000
        /*0010*/ 	.short	0x0001
        /*0012*/ 	.short	0x0008
        /*0014*/ 	.byte	0x00, 0xf0, 0x11, 0x00


	//----- nvinfo : EIATTR_KPARAM_INFO
	.align		4
.L_27:
        /*0018*/ 	.byte	0x04, 0x17
        /*001a*/ 	.short	(.L_29 - .L_28)
.L_28:
        /*001c*/ 	.word	0x00000000
        /*0020*/ 	.short	0x0000
        /*0022*/ 	.short	0x0000
        /*0024*/ 	.byte	0x00, 0xf5, 0x21, 0x00


	//----- nvinfo : EIATTR_SPARSE_MMA_MASK
	.align		4
.L_29:
        /*0028*/ 	.byte	0x03, 0x50
        /*002a*/ 	.short	0x0000


	//----- nvinfo : EIATTR_MAXREG_COUNT
	.align		4
        /*002c*/ 	.byte	0x03, 0x1b
        /*002e*/ 	.short	0x00ff


	//----- nvinfo : EIATTR_MERCURY_ISA_VERSION
	.align		4
        /*0030*/ 	.byte	0x03, 0x5f
        /*0032*/ 	.short	0x0101


	//----- nvinfo : EIATTR_VRC_CTA_INIT_COUNT
	.align		4
        /*0034*/ 	.byte	0x02, 0x4a
	.zero		1
	.zero		1


	//----- nvinfo : EIATTR_EXIT_INSTR_OFFSETS
	.align		4
        /*0038*/ 	.byte	0x04, 0x1c
        /*003a*/ 	.short	(.L_31 - .L_30)


	//   ....[0]....
.L_30:
        /*003c*/ 	.word	0x00000180


	//----- nvinfo : EIATTR_CBANK_PARAM_SIZE
	.align		4
.L_31:
        /*0040*/ 	.byte	0x03, 0x19
        /*0042*/ 	.short	0x000c


	//----- nvinfo : EIATTR_PARAM_CBANK
	.align		4
        /*0044*/ 	.byte	0x04, 0x0a
        /*0046*/ 	.short	(.L_33 - .L_32)
	.align		4
.L_32:
        /*0048*/ 	.word	index@(.nv.constant0._Z16DivergencyKernelPfi)
        /*004c*/ 	.short	0x0380
        /*004e*/ 	.short	0x000c


	//----- nvinfo : EIATTR_SW_WAR
	.align		4
.L_33:
        /*0050*/ 	.byte	0x04, 0x36
        /*0052*/ 	.short	(.L_35 - .L_34)
.L_34:
        /*0054*/ 	.word	0x00000008
.L_35:


//--------------------- .nv.callgraph             --------------------------
	.section	.nv.callgraph,"",@"SHT_CUDA_CALLGRAPH"
	.align	4
	.sectionentsize	8
	.align		4
        /*0000*/ 	.word	0x00000000
	.align		4
        /*0004*/ 	.word	0xffffffff
	.align		4
        /*0008*/ 	.word	0x00000000
	.align		4
        /*000c*/ 	.word	0xfffffffe
	.align		4
        /*0010*/ 	.word	0x00000000
	.align		4
        /*0014*/ 	.word	0xfffffffd
	.align		4
        /*0018*/ 	.word	0x00000000
	.align		4
        /*001c*/ 	.word	0xfffffffc


//--------------------- .text._Z18NoDivergencyKernelPfi --------------------------
	.section	.text._Z18NoDivergencyKernelPfi,"ax",@progbits
	.align	128
        .global         _Z18NoDivergencyKernelPfi
        .type           _Z18NoDivergencyKernelPfi,@function
        .size           _Z18NoDivergencyKernelPfi,(.L_x_2 - _Z18NoDivergencyKernelPfi)
        .other          _Z18NoDivergencyKernelPfi,@"STO_CUDA_ENTRY STV_DEFAULT"
_Z18NoDivergencyKernelPfi:
.text._Z18NoDivergencyKernelPfi:
[----:B------:R-:W-:Y:S01]  /*0000*/  LDC R1, c[0x0][0x37c] ;  /* 0x0000df00ff017b82 */ /* 0x000fe20000000800 */
[----:B------:R-:W0:Y:S07]  /*0010*/  S2R R5, SR_CTAID.X ;  /* 0x0000000000057919 */ /* 0x000e2e0000002500 */
[----:B------:R-:W1:Y:S01]  /*0020*/  LDC.64 R2, c[0x0][0x380] ;  /* 0x0000e000ff027b82 */ /* 0x000e620000000a00 */
[----:B------:R-:W0:Y:S01]  /*0030*/  LDCU UR6, c[0x0][0x360] ;  /* 0x00006c00ff0677ac */ /* 0x000e220008000800 */
[----:B------:R-:W0:Y:S01]  /*0040*/  S2R R0, SR_TID.X ;  /* 0x0000000000007919 */ /* 0x000e220000002100 */
[----:B------:R-:W2:Y:S01]  /*0050*/  LDCU.64 UR4, c[0x0][0x358] ;  /* 0x00006b00ff0477ac */ /* 0x000ea20008000a00 */
[----:B0-----:R-:W-:Y:S01]  /*0060*/  IMAD R5, R5, UR6, R0 ;  /* 0x0000000605057c24 */ /* 0x001fe2000f8e0200 */
[----:B------:R-:W-:-:S03]  /*0070*/  I2FP.F32.U32 R7, R0 ;  /* 0x0000000000077245 */ /* 0x000fc60000201000 */
[----:B-1----:R-:W-:-:S05]  /*0080*/  IMAD.WIDE R2, R5, 0x4, R2 ;  /* 0x0000000405027825 */ /* 0x002fca00078e0202 */
[----:B--2---:R-:W-:Y:S01]  /*0090*/  STG.E desc[UR4][R2.64], R7 ;  /* 0x0000000702007986 */ /* 0x004fe2000c101904 */
[----:B------:R-:W-:Y:S05]  /*00a0*/  EXIT ;  /* 0x000000000000794d */ /* 0x000fea0003800000 */
.L_x_0:
[----:B------:R-:W-:-:S00]  /*00b0*/  BRA `(.L_x_0) ;  /* 0xfffffffc00fc7947 */ /* 0x000fc0000383ffff */
[----:B------:R-:W-:-:S00]  /*00c0*/  NOP ;  /* 0x0000000000007918 */ /* 0x000fc00000000000 */
        /* <DEDUP_REMOVED lines=11> */
.L_x_2:


//--------------------- .text._Z16DivergencyKernelPfi --------------------------
	.section	.text._Z16DivergencyKernelPfi,"ax",@progbits
	.align	128
        .global         _Z16DivergencyKernelPfi
        .type           _Z16DivergencyKernelPfi,@function
        .size           _Z16DivergencyKernelPfi,(.L_x_3 - _Z16DivergencyKernelPfi)
        .other          _Z16DivergencyKernelPfi,@"STO_CUDA_ENTRY STV_DEFAULT"
_Z16DivergencyKernelPfi:
.text._Z16DivergencyKernelPfi:
[----:B------:R-:W-:Y:S01]  /*0000*/  LDC R1, c[0x0][0x37c] ;  /* 0x0000df00ff017b82 */ /* 0x000fe20000000800 */
[----:B------:R-:W0:Y:S07]  /*0010*/  S2R R7, SR_TID.X ;  /* 0x0000000000077919 */ /* 0x000e2e0000002100 */
[----:B------:R-:W0:Y:S01]  /*0020*/  S2UR UR6, SR_CTAID.X ;  /* 0x00000000000679c3 */ /* 0x000e220000002500 */
[----:B------:R-:W1:Y:S07]  /*0030*/  LDCU.64 UR4, c[0x0][0x358] ;  /* 0x00006b00ff0477ac */ /* 0x000e6e0008000a00 */
[----:B------:R-:W0:Y:S08]  /*0040*/  LDC R0, c[0x0][0x360] ;  /* 0x0000d800ff007b82 */ /* 0x000e300000000800 */
[----:B------:R-:W2:Y:S01]  /*0050*/  LDC.64 R2, c[0x0][0x380] ;  /* 0x0000e000ff027b82 */ /* 0x000ea20000000a00 */
[----:B0-----:R-:W-:-:S04]  /*0060*/  IMAD R5, R0, UR6, R7 ;  /* 0x0000000600057c24 */ /* 0x001fc8000f8e0207 */
[----:B--2---:R-:W-:-:S05]  /*0070*/  IMAD.WIDE R2, R5, 0x4, R2 ;  /* 0x0000000405027825 */ /* 0x004fca00078e0202 */
[----:B-1----:R-:W2:Y:S01]  /*0080*/  LDG.E R5, desc[UR4][R2.64] ;  /* 0x0000000402057981 */ /* 0x002ea2000c1e1900 */
[----:B------:R-:W-:-:S04]  /*0090*/  LOP3.LUT R0, R7, 0x1, RZ, 0xc0, !PT ;  /* 0x0000000107007812 */ /* 0x000fc800078ec0ff */
[----:B------:R-:W-:-:S13]  /*00a0*/  ISETP.NE.U32.AND P0, PT, R0, 0x1, PT ;  /* 0x000000010000780c */ /* 0x000fda0003f05070 */
[----:B------:R-:W-:-:S05]  /*00b0*/  @!P0 LOP3.LUT R0, R7, 0xffff, RZ, 0xc0, !PT ;  /* 0x0000ffff07008812 */ /* 0x000fca00078ec0ff */
[----:B------:R-:W-:-:S05]  /*00c0*/  @!P0 IMAD R0, R0, 0x3334, RZ ;  /* 0x0000333400008824 */ /* 0x000fca00078e02ff */
[----:B------:R-:W-:-:S04]  /*00d0*/  @!P0 SHF.R.U32.HI R0, RZ, 0x10, R0 ;  /* 0x00000010ff008819 */ /* 0x000fc80000011600 */
[----:B------:R-:W-:-:S05]  /*00e0*/  @!P0 PRMT R0, R0, 0x9910, RZ ;  /* 0x0000991000008816 */ /* 0x000fca00000000ff */
[----:B------:R-:W-:-:S04]  /*00f0*/  @!P0 IMAD R0, R0, 0x5, RZ ;  /* 0x0000000500008824 */ /* 0x000fc800078e02ff */
[----:B------:R-:W-:-:S05]  /*0100*/  @!P0 IMAD.MOV R0, RZ, RZ, -R0 ;  /* 0x000000ffff008224 */ /* 0x000fca00078e0a00 */
[----:B------:R-:W-:Y:S01]  /*0110*/  @!P0 PRMT R4, R0, 0x7710, RZ ;  /* 0x0000771000048816 */ /* 0x000fe200000000ff */
[----:B------:R-:W-:-:S04]  /*0120*/  @P0 VIADD R0, R7, 0x1 ;  /* 0x0000000107000836 */ /* 0x000fc80000000000 */
[----:B------:R-:W-:-:S05]  /*0130*/  @!P0 IMAD.IADD R4, R4, 0x1, R7 ;  /* 0x0000000104048824 */ /* 0x000fca00078e0207 */
[----:B------:R-:W-:-:S04]  /*0140*/  @!P0 LOP3.LUT R0, R4, 0xffff, RZ, 0xc0, !PT ;  /* 0x0000ffff04008812 */ /* 0x000fc800078ec0ff */
[----:B------:R-:W-:-:S05]  /*0150*/  I2FP.F32.U32 R0, R0 ;  /* 0x0000000000007245 */ /* 0x000fca0000201000 */
[----:B--2---:R-:W-:-:S05]  /*0160*/  FMUL R5, R5, R0 ;  /* 0x0000000005057220 */ /* 0x004fca0000400000 */
[----:B------:R-:W-:Y:S01]  /*0170*/  STG.E desc[UR4][R2.64], R5 ;  /* 0x0000000502007986 */ /* 0x000fe2000c101904 */
[----:B------:R-:W-:Y:S05]  /*0180*/  EXIT ;  /* 0x000000000000794d */ /* 0x000fea0003800000 */
.L_x_1:
        /* <DEDUP_REMOVED lines=15> */
.L_x_3:


//--------------------- .nv.shared.reserved.0     --------------------------
	.section	.nv.shared.reserved.0,"aw",@nobits
	.weak		__nv_reservedSMEM_offset_0_alias
	.size		__nv_reservedSMEM_offset_0_alias, 0, 64
	.other		__nv_reservedSMEM_offset_0_alias,@"STO_CUDA_RESERVED_SHARED STV_DEFAULT"
__nv_reservedSMEM_offset_0_alias:
	.zero		0
	.zero		64


//--------------------- .nv.constant0._Z18NoDivergencyKernelPfi --------------------------
	.section	.nv.constant0._Z18NoDivergencyKernelPfi,"a",@progbits
	.sectionflags	@""
	.align	4
.nv.constant0._Z18NoDivergencyKernelPfi:
	.zero		908


//--------------------- .nv.constant0._Z16DivergencyKernelPfi --------------------------
	.section	.nv.constant0._Z16DivergencyKernelPfi,"a",@progbits
	.sectionflags	@""
	.align	4
.nv.constant0._Z16DivergencyKernelPfi:
	.zero		908


//--------------------- SYMBOLS --------------------------

	.type		.nv.reservedSmem.offset0,@object
	.size		.nv.reservedSmem.offset0,0x4
